	.headerflags	@"EF_CUDA_TEXMODE_UNIFIED EF_CUDA_64BIT_ADDRESS EF_CUDA_ACCELERATORS EF_CUDA_SM90 EF_CUDA_VIRTUAL_SM(EF_CUDA_SM90)"
	.elftype	@"ET_EXEC"


//--------------------- .nv.info                  --------------------------
	.section	.nv.info,"",@"SHT_CUDA_INFO"
	.align	4


	//----- nvinfo : EIATTR_REGCOUNT
	.align		4
        /*0000*/ 	.byte	0x04, 0x2f
        /*0002*/ 	.short	(.L_1 - .L_0)
	.align		4
.L_0:
        /*0004*/ 	.word	index@(triton_per_fused_add_mean_6)
        /*0008*/ 	.word	0x00000011


	//----- nvinfo : EIATTR_MIN_STACK_SIZE
	.align		4
.L_1:
        /*000c*/ 	.byte	0x04, 0x12
        /*000e*/ 	.short	(.L_3 - .L_2)
	.align		4
.L_2:
        /*0010*/ 	.word	index@(triton_per_fused_add_mean_6)
        /*0014*/ 	.word	0x00000000


	//----- nvinfo : EIATTR_FRAME_SIZE
	.align		4
.L_3:
        /*0018*/ 	.byte	0x04, 0x11
        /*001a*/ 	.short	(.L_5 - .L_4)
	.align		4
.L_4:
        /*001c*/ 	.word	index@(triton_per_fused_add_mean_6)
        /*0020*/ 	.word	0x00000000


	//----- nvinfo : EIATTR_MIN_STACK_SIZE
	.align		4
.L_5:
        /*0024*/ 	.byte	0x04, 0x12
        /*0026*/ 	.short	(.L_7 - .L_6)
	.align		4
.L_6:
        /*0028*/ 	.word	index@(triton_per_fused_add_mean_6)
        /*002c*/ 	.word	0x00000000
.L_7:


//--------------------- .nv.info.triton_per_fused_add_mean_6 --------------------------
	.section	.nv.info.triton_per_fused_add_mean_6,"",@"SHT_CUDA_INFO"
	.sectionflags	@""
	.align	4


	//----- nvinfo : EIATTR_CUDA_API_VERSION
	.align		4
        /*0000*/ 	.byte	0x04, 0x37
        /*0002*/ 	.short	(.L_9 - .L_8)
.L_8:
        /*0004*/ 	.word	0x0000007c


	//----- nvinfo : EIATTR_KPARAM_INFO
	.align		4
.L_9:
        /*0008*/ 	.byte	0x04, 0x17
        /*000a*/ 	.short	(.L_11 - .L_10)
.L_10:
        /*000c*/ 	.word	0x00000000
        /*0010*/ 	.short	0x0006
        /*0012*/ 	.short	0x002c
        /*0014*/ 	.byte	0x00, 0xf0, 0x11, 0x00


	//----- nvinfo : EIATTR_KPARAM_INFO
	.align		4
.L_11:
        /*0018*/ 	.byte	0x04, 0x17
        /*001a*/ 	.short	(.L_13 - .L_12)
.L_12:
        /*001c*/ 	.word	0x00000000
        /*0020*/ 	.short	0x0005
        /*0022*/ 	.short	0x0028
        /*0024*/ 	.byte	0x00, 0xf0, 0x11, 0x00


	//----- nvinfo : EIATTR_KPARAM_INFO
	.align		4
.L_13:
        /*0028*/ 	.byte	0x04, 0x17
        /*002a*/ 	.short	(.L_15 - .L_14)
.L_14:
        /*002c*/ 	.word	0x00000000
        /*0030*/ 	.short	0x0004
        /*0032*/ 	.short	0x0020
        /*0034*/ 	.byte	0x00, 0xf4, 0x21, 0x00


	//----- nvinfo : EIATTR_KPARAM_INFO
	.align		4
.L_15:
        /*0038*/ 	.byte	0x04, 0x17
        /*003a*/ 	.short	(.L_17 - .L_16)
.L_16:
        /*003c*/ 	.word	0x00000000
        /*0040*/ 	.short	0x0003
        /*0042*/ 	.short	0x0018
        /*0044*/ 	.byte	0x00, 0xf4, 0x21, 0x00


	//----- nvinfo : EIATTR_KPARAM_INFO
	.align		4
.L_17:
        /*0048*/ 	.byte	0x04, 0x17
        /*004a*/ 	.short	(.L_19 - .L_18)
.L_18:
        /*004c*/ 	.word	0x00000000
        /*0050*/ 	.short	0x0002
        /*0052*/ 	.short	0x0010
        /*0054*/ 	.byte	0x00, 0xf4, 0x21, 0x00


	//----- nvinfo : EIATTR_KPARAM_INFO
	.align		4
.L_19:
        /*0058*/ 	.byte	0x04, 0x17
        /*005a*/ 	.short	(.L_21 - .L_20)
.L_20:
        /*005c*/ 	.word	0x00000000
        /*0060*/ 	.short	0x0001
        /*0062*/ 	.short	0x0008
        /*0064*/ 	.byte	0x00, 0xf4, 0x21, 0x00


	//----- nvinfo : EIATTR_KPARAM_INFO
	.align		4
.L_21:
        /*0068*/ 	.byte	0x04, 0x17
        /*006a*/ 	.short	(.L_23 - .L_22)
.L_22:
        /*006c*/ 	.word	0x00000000
        /*0070*/ 	.short	0x0000
        /*0072*/ 	.short	0x0000
        /*0074*/ 	.byte	0x00, 0xf4, 0x21, 0x00


	//----- nvinfo : EIATTR_SPARSE_MMA_MASK
	.align		4
.L_23:
        /*0078*/ 	.byte	0x03, 0x50
        /*007a*/ 	.short	0x0000


	//----- nvinfo : EIATTR_MAXREG_COUNT
	.align		4
        /*007c*/ 	.byte	0x03, 0x1b
        /*007e*/ 	.short	0x00ff


	//----- nvinfo : EIATTR_COOP_GROUP_MASK_REGIDS
	.align		4
        /*0080*/ 	.byte	0x04, 0x29
        /*0082*/ 	.short	(.L_25 - .L_24)


	//   ....[0]....
.L_24:
        /*0084*/ 	.word	0xffffffff


	//   ....[1]....
        /*0088*/ 	.word	0xffffffff


	//   ....[2]....
        /*008c*/ 	.word	0xffffffff


	//   ....[3]....
        /*0090*/ 	.word	0xffffffff


	//   ....[4]....
        /*0094*/ 	.word	0xffffffff


	//   ....[5]....
        /*0098*/ 	.word	0xffffffff


	//----- nvinfo : EIATTR_COOP_GROUP_INSTR_OFFSETS
	.align		4
.L_25:
        /*009c*/ 	.byte	0x04, 0x28
        /*009e*/ 	.short	(.L_27 - .L_26)


	//   ....[0]....
.L_26:
        /*00a0*/ 	.word	0x000001c0


	//   ....[1]....
        /*00a4*/ 	.word	0x000001e0


	//   ....[2]....
        /*00a8*/ 	.word	0x00000200


	//   ....[3]....
        /*00ac*/ 	.word	0x00000240


	//   ....[4]....
        /*00b0*/ 	.word	0x00000270


	//   ....[5]....
        /*00b4*/ 	.word	0x000002f0


	//----- nvinfo : EIATTR_EXIT_INSTR_OFFSETS
	.align		4
.L_27:
        /*00b8*/ 	.byte	0x04, 0x1c
        /*00ba*/ 	.short	(.L_29 - .L_28)


	//   ....[0]....
.L_28:
        /*00bc*/ 	.word	0x00000330


	//   ....[1]....
        /*00c0*/ 	.word	0x00000380


	//----- nvinfo : EIATTR_REQNTID
	.align		4
.L_29:
        /*00c4*/ 	.byte	0x04, 0x10
        /*00c6*/ 	.short	(.L_31 - .L_30)
.L_30:
        /*00c8*/ 	.word	0x00000040
        /*00cc*/ 	.word	0x00000001
        /*00d0*/ 	.word	0x00000001


	//----- nvinfo : EIATTR_CBANK_PARAM_SIZE
	.align		4
.L_31:
        /*00d4*/ 	.byte	0x03, 0x19
        /*00d6*/ 	.short	0x0030


	//----- nvinfo : EIATTR_PARAM_CBANK
	.align		4
        /*00d8*/ 	.byte	0x04, 0x0a
        /*00da*/ 	.short	(.L_33 - .L_32)
	.align		4
.L_32:
        /*00dc*/ 	.word	index@(.nv.constant0.triton_per_fused_add_mean_6)
        /*00e0*/ 	.short	0x0210
        /*00e2*/ 	.short	0x0030


	//----- nvinfo : EIATTR_SW_WAR
	.align		4
.L_33:
        /*00e4*/ 	.byte	0x04, 0x36
        /*00e6*/ 	.short	(.L_35 - .L_34)
.L_34:
        /*00e8*/ 	.word	0x00000008
.L_35:


//--------------------- .nv.callgraph             --------------------------
	.section	.nv.callgraph,"",@"SHT_CUDA_CALLGRAPH"
	.align	4
	.sectionentsize	8
	.align		4
        /*0000*/ 	.word	0x00000000
	.align		4
        /*0004*/ 	.word	0xffffffff
	.align		4
        /*0008*/ 	.word	0x00000000
	.align		4
        /*000c*/ 	.word	0xfffffffe
	.align		4
        /*0010*/ 	.word	0x00000000
	.align		4
        /*0014*/ 	.word	0xfffffffd
	.align		4
        /*0018*/ 	.word	0x00000000
	.align		4
        /*001c*/ 	.word	0xfffffffc


//--------------------- .text.triton_per_fused_add_mean_6 --------------------------
	.section	.text.triton_per_fused_add_mean_6,"ax",@progbits
	.sectionflags	@"SHF_BARRIERS=1"
	.align	128
        .global         triton_per_fused_add_mean_6
        .type           triton_per_fused_add_mean_6,@function
        .size           triton_per_fused_add_mean_6,(.L_x_1 - triton_per_fused_add_mean_6)
        .other          triton_per_fused_add_mean_6,@"STO_CUDA_ENTRY STV_DEFAULT"
triton_per_fused_add_mean_6:
.text.triton_per_fused_add_mean_6:
[----:B------:R-:W0:Y:S01]  /*0000*/  LDC R1, c[0x0][0x28] ;  /* 0x00000a00ff017b82 */ /* 0x000e220000000800 */
[----:B------:R-:W1:Y:S07]  /*0010*/  S2R R12, SR_TID.X ;  /* 0x00000000000c7919 */ /* 0x000e6e0000002100 */
[----:B------:R-:W2:Y:S01]  /*0020*/  LDC.64 R4, c[0x0][0x210] ;  /* 0x00008400ff047b82 */ /* 0x000ea20000000a00 */
[----:B------:R-:W-:Y:S01]  /*0030*/  ULDC.64 UR6, c[0x0][0x208] ;  /* 0x0000820000067ab9 */ /* 0x000fe20000000a00 */
[----:B------:R-:W3:Y:S06]  /*0040*/  S2R R0, SR_CTAID.X ;  /* 0x0000000000007919 */ /* 0x000eec0000002500 */
[----:B------:R-:W4:Y:S08]  /*0050*/  LDC.64 R6, c[0x0][0x218] ;  /* 0x00008600ff067b82 */ /* 0x000f300000000a00 */
[----:B------:R-:W5:Y:S08]  /*0060*/  LDC.64 R8, c[0x0][0x220] ;  /* 0x00008800ff087b82 */ /* 0x000f700000000a00 */
[----:B------:R-:W5:Y:S01]  /*0070*/  LDC.64 R10, c[0x0][0x228] ;  /* 0x00008a00ff0a7b82 */ /* 0x000f620000000a00 */
[----:B-1----:R-:W-:-:S04]  /*0080*/  LOP3.LUT R3, R12, 0x3f, RZ, 0xc0, !PT ;  /* 0x0000003f0c037812 */ /* 0x002fc800078ec0ff */
[----:B---3--:R-:W-:-:S05]  /*0090*/  LEA R13, R0, R3, 0x6 ;  /* 0x00000003000d7211 */ /* 0x008fca00078e30ff */
[----:B--2---:R-:W-:-:S04]  /*00a0*/  IMAD.WIDE R4, R13, 0x4, R4 ;  /* 0x000000040d047825 */ /* 0x004fc800078e0204 */
[C---:B----4-:R-:W-:Y:S02]  /*00b0*/  IMAD.WIDE R6, R13.reuse, 0x4, R6 ;  /* 0x000000040d067825 */ /* 0x050fe400078e0206 */
[----:B------:R-:W2:Y:S02]  /*00c0*/  LDG.E R4, desc[UR6][R4.64] ;  /* 0x0000000604047981 */ /* 0x000ea4000c1e1900 */
[C---:B-----5:R-:W-:Y:S02]  /*00d0*/  IMAD.WIDE R8, R13.reuse, 0x4, R8 ;  /* 0x000000040d087825 */ /* 0x060fe400078e0208 */
[----:B------:R-:W3:Y:S02]  /*00e0*/  LDG.E R6, desc[UR6][R6.64] ;  /* 0x0000000606067981 */ /* 0x000ee4000c1e1900 */
[----:B0-----:R-:W-:Y:S02]  /*00f0*/  IMAD.WIDE R10, R13, 0x4, R10 ;  /* 0x000000040d0a7825 */ /* 0x001fe400078e020a */
[----:B------:R-:W4:Y:S04]  /*0100*/  LDG.E R8, desc[UR6][R8.64] ;  /* 0x0000000608087981 */ /* 0x000f28000c1e1900 */
[----:B------:R-:W5:Y:S01]  /*0110*/  LDG.E R10, desc[UR6][R10.64] ;  /* 0x000000060a0a7981 */ /* 0x000f62000c1e1900 */
[----:B------:R-:W0:Y:S01]  /*0120*/  S2UR UR5, SR_CgaCtaId ;  /* 0x00000000000579c3 */ /* 0x000e220000008800 */
[C---:B------:R-:W-:Y:S01]  /*0130*/  LOP3.LUT P0, RZ, R12.reuse, 0x1f, RZ, 0xc0, !PT ;  /* 0x0000001f0cff7812 */ /* 0x040fe2000780c0ff */
[----:B------:R-:W-:Y:S01]  /*0140*/  UMOV UR4, 0x400 ;  /* 0x0000040000047882 */ /* 0x000fe20000000000 */
[----:B------:R-:W-:Y:S01]  /*0150*/  ISETP.GE.AND P1, PT, R12, 0x2, PT ;  /* 0x000000020c00780c */ /* 0x000fe20003f26270 */
[----:B0-----:R-:W-:Y:S01]  /*0160*/  UPRMT UR4, UR5, 0x654, UR4 ;  /* 0x0000065405047896 */ /* 0x001fe20008000004 */
[----:B--2---:R-:W-:-:S04]  /*0170*/  FADD R13, RZ, R4 ;  /* 0x00000004ff0d7221 */ /* 0x004fc80000000000 */
[----:B---3--:R-:W-:-:S04]  /*0180*/  FADD R13, R6, R13 ;  /* 0x0000000d060d7221 */ /* 0x008fc80000000000 */
[----:B----4-:R-:W-:Y:S01]  /*0190*/  FADD R13, R8, R13 ;  /* 0x0000000d080d7221 */ /* 0x010fe20000000000 */
[----:B------:R-:W-:-:S03]  /*01a0*/  SHF.R.U32.HI R8, RZ, 0x3, R12 ;  /* 0x00000003ff087819 */ /* 0x000fc6000001160c */
[----:B-----5:R-:W-:-:S05]  /*01b0*/  FADD R13, R10, R13 ;  /* 0x0000000d0a0d7221 */ /* 0x020fca0000000000 */
[----:B------:R-:W0:Y:S02]  /*01c0*/  SHFL.BFLY PT, R14, R13, 0x10, 0x1f ;  /* 0x0e001f000d0e7f89 */ /* 0x000e2400000e0000 */
[----:B0-----:R-:W-:-:S05]  /*01d0*/  FADD R14, R13, R14 ;  /* 0x0000000e0d0e7221 */ /* 0x001fca0000000000 */
[----:B------:R-:W0:Y:S02]  /*01e0*/  SHFL.BFLY PT, R5, R14, 0x8, 0x1f ;  /* 0x0d001f000e057f89 */ /* 0x000e2400000e0000 */
[----:B0-----:R-:W-:-:S05]  /*01f0*/  FADD R5, R14, R5 ;  /* 0x000000050e057221 */ /* 0x001fca0000000000 */
[----:B------:R-:W0:Y:S02]  /*0200*/  SHFL.BFLY PT, R4, R5, 0x4, 0x1f ;  /* 0x0c801f0005047f89 */ /* 0x000e2400000e0000 */
[----:B0-----:R-:W-:Y:S01]  /*0210*/  FADD R4, R5, R4 ;  /* 0x0000000405047221 */ /* 0x001fe20000000000 */
[----:B------:R-:W-:Y:S02]  /*0220*/  LOP3.LUT R5, R8, 0x4, RZ, 0xc0, !PT ;  /* 0x0000000408057812 */ /* 0x000fe400078ec0ff */
[----:B------:R-:W-:Y:S02]  /*0230*/  LOP3.LUT R8, R12, 0x1, RZ, 0xc0, !PT ;  /* 0x000000010c087812 */ /* 0x000fe400078ec0ff */
[----:B------:R-:W0:Y:S02]  /*0240*/  SHFL.BFLY PT, R7, R4, 0x2, 0x1f ;  /* 0x0c401f0004077f89 */ /* 0x000e2400000e0000 */
[----:B0-----:R-:W-:Y:S01]  /*0250*/  FADD R7, R4, R7 ;  /* 0x0000000704077221 */ /* 0x001fe20000000000 */
[----:B------:R-:W-:-:S04]  /*0260*/  LEA R4, R12, UR4, 0x2 ;  /* 0x000000040c047c11 */ /* 0x000fc8000f8e10ff */
[----:B------:R-:W0:Y:S02]  /*0270*/  SHFL.BFLY PT, R6, R7, 0x1, 0x1f ;  /* 0x0c201f0007067f89 */ /* 0x000e2400000e0000 */
[----:B0-----:R-:W-:-:S05]  /*0280*/  FADD R6, R7, R6 ;  /* 0x0000000607067221 */ /* 0x001fca0000000000 */
[----:B------:R-:W-:Y:S01]  /*0290*/  @!P0 STS [R5+UR4], R6 ;  /* 0x0000000605008988 */ /* 0x000fe20008000804 */
[----:B------:R-:W-:Y:S01]  /*02a0*/  BAR.SYNC.DEFER_BLOCKING 0x0 ;  /* 0x0000000000007b1d */ /* 0x000fe20000010000 */
[----:B------:R-:W-:-:S04]  /*02b0*/  ISETP.NE.U32.AND P0, PT, R8, 0x1, PT ;  /* 0x000000010800780c */ /* 0x000fc80003f05070 */
[----:B------:R-:W-:Y:S01]  /*02c0*/  ISETP.LT.AND P0, PT, R12, 0x2, P0 ;  /* 0x000000020c00780c */ /* 0x000fe20000701270 */
[----:B------:R-:W0:Y:S01]  /*02d0*/  @!P1 LDS R2, [R4] ;  /* 0x0000000004029984 */ /* 0x000e220000000800 */
[----:B------:R-:W-:-:S03]  /*02e0*/  ISETP.NE.AND P1, PT, R3, RZ, PT ;  /* 0x000000ff0300720c */ /* 0x000fc60003f25270 */
[----:B0-----:R-:W0:Y:S02]  /*02f0*/  SHFL.BFLY PT, R7, R2, 0x1, 0x1f ;  /* 0x0c201f0002077f89 */ /* 0x001e2400000e0000 */
[----:B0-----:R-:W-:-:S06]  /*0300*/  FADD R7, R2, R7 ;  /* 0x0000000702077221 */ /* 0x001fcc0000000000 */
[----:B------:R0:W-:Y:S01]  /*0310*/  @P0 STS [R4], R7 ;  /* 0x0000000704000388 */ /* 0x0001e20000000800 */
[----:B------:R-:W-:Y:S06]  /*0320*/  BAR.SYNC.DEFER_BLOCKING 0x0 ;  /* 0x0000000000007b1d */ /* 0x000fec0000010000 */
[----:B0-----:R-:W-:Y:S05]  /*0330*/  @P1 EXIT ;  /* 0x000000000000194d */ /* 0x001fea0003800000 */
[----:B------:R-:W0:Y:S01]  /*0340*/  LDS R5, [UR4] ;  /* 0x00000004ff057984 */ /* 0x000e220008000800 */
[----:B------:R-:W1:Y:S02]  /*0350*/  LDC.64 R2, c[0x0][0x230] ;  /* 0x00008c00ff027b82 */ /* 0x000e640000000a00 */
[----:B-1----:R-:W-:-:S05]  /*0360*/  IMAD.WIDE R2, R0, 0x4, R2 ;  /* 0x0000000400027825 */ /* 0x002fca00078e0202 */
[----:B0-----:R-:W-:Y:S01]  /*0370*/  STG.E desc[UR6][R2.64], R5 ;  /* 0x0000000502007986 */ /* 0x001fe2000c101906 */
[----:B------:R-:W-:Y:S05]  /*0380*/  EXIT ;  /* 0x000000000000794d */ /* 0x000fea0003800000 */
.L_x_0:
[----:B------:R-:W-:-:S00]  /*0390*/  BRA `(.L_x_0) ;  /* 0xfffffffc00fc7947 */ /* 0x000fc0000383ffff */
[----:B------:R-:W-:-:S00]  /*03a0*/  NOP ;  /* 0x0000000000007918 */ /* 0x000fc00000000000 */
        /* <DEDUP_REMOVED lines=13> */
.L_x_1:


//--------------------- .nv.shared.triton_per_fused_add_mean_6 --------------------------
	.section	.nv.shared.triton_per_fused_add_mean_6,"aw",@nobits
	.sectionflags	@""
	.align	16
	.zero		1024


//--------------------- .nv.constant0.triton_per_fused_add_mean_6 --------------------------
	.section	.nv.constant0.triton_per_fused_add_mean_6,"a",@progbits
	.sectionflags	@""
	.align	4
.nv.constant0.triton_per_fused_add_mean_6:
	.zero		576
